	.headerflags	@"EF_CUDA_TEXMODE_UNIFIED EF_CUDA_64BIT_ADDRESS EF_CUDA_ACCELERATORS EF_CUDA_SM90 EF_CUDA_VIRTUAL_SM(EF_CUDA_SM90)"
	.elftype	@"ET_EXEC"


//--------------------- .nv.info                  --------------------------
	.section	.nv.info,"",@"SHT_CUDA_INFO"
	.align	4


	//----- nvinfo : EIATTR_REGCOUNT
	.align		4
        /*0000*/ 	.byte	0x04, 0x2f
        /*0002*/ 	.short	(.L_3 - .L_2)
	.align		4
.L_2:
        /*0004*/ 	.word	index@(triton_poi_fused_cat_47)
        /*0008*/ 	.word	0x00000020


	//----- nvinfo : EIATTR_MIN_STACK_SIZE
	.align		4
.L_3:
        /*000c*/ 	.byte	0x04, 0x12
        /*000e*/ 	.short	(.L_5 - .L_4)
	.align		4
.L_4:
        /*0010*/ 	.word	index@(triton_poi_fused_cat_47)
        /*0014*/ 	.word	0x00000000


	//----- nvinfo : EIATTR_FRAME_SIZE
	.align		4
.L_5:
        /*0018*/ 	.byte	0x04, 0x11
        /*001a*/ 	.short	(.L_7 - .L_6)
	.align		4
.L_6:
        /*001c*/ 	.word	index@(triton_poi_fused_cat_47)
        /*0020*/ 	.word	0x00000000


	//----- nvinfo : EIATTR_MIN_STACK_SIZE
	.align		4
.L_7:
        /*0024*/ 	.byte	0x04, 0x12
        /*0026*/ 	.short	(.L_9 - .L_8)
	.align		4
.L_8:
        /*0028*/ 	.word	index@(triton_poi_fused_cat_47)
        /*002c*/ 	.word	0x00000000
.L_9:


//--------------------- .nv.info.triton_poi_fused_cat_47 --------------------------
	.section	.nv.info.triton_poi_fused_cat_47,"",@"SHT_CUDA_INFO"
	.sectionflags	@""
	.align	4


	//----- nvinfo : EIATTR_CUDA_API_VERSION
	.align		4
        /*0000*/ 	.byte	0x04, 0x37
        /*0002*/ 	.short	(.L_11 - .L_10)
.L_10:
        /*0004*/ 	.word	0x0000007c


	//----- nvinfo : EIATTR_KPARAM_INFO
	.align		4
.L_11:
        /*0008*/ 	.byte	0x04, 0x17
        /*000a*/ 	.short	(.L_13 - .L_12)
.L_12:
        /*000c*/ 	.word	0x00000000
        /*0010*/ 	.short	0x000b
        /*0012*/ 	.short	0x0058
        /*0014*/ 	.byte	0x00, 0xf0, 0x11, 0x00


	//----- nvinfo : EIATTR_KPARAM_INFO
	.align		4
.L_13:
        /*0018*/ 	.byte	0x04, 0x17
        /*001a*/ 	.short	(.L_15 - .L_14)
.L_14:
        /*001c*/ 	.word	0x00000000
        /*0020*/ 	.short	0x000a
        /*0022*/ 	.short	0x0050
        /*0024*/ 	.byte	0x00, 0xf4, 0x21, 0x00


	//----- nvinfo : EIATTR_KPARAM_INFO
	.align		4
.L_15:
        /*0028*/ 	.byte	0x04, 0x17
        /*002a*/ 	.short	(.L_17 - .L_16)
.L_16:
        /*002c*/ 	.word	0x00000000
        /*0030*/ 	.short	0x0009
        /*0032*/ 	.short	0x0048
        /*0034*/ 	.byte	0x00, 0xf4, 0x21, 0x00


	//----- nvinfo : EIATTR_KPARAM_INFO
	.align		4
.L_17:
        /*0038*/ 	.byte	0x04, 0x17
        /*003a*/ 	.short	(.L_19 - .L_18)
.L_18:
        /*003c*/ 	.word	0x00000000
        /*0040*/ 	.short	0x0008
        /*0042*/ 	.short	0x0040
        /*0044*/ 	.byte	0x00, 0xf4, 0x21, 0x00


	//----- nvinfo : EIATTR_KPARAM_INFO
	.align		4
.L_19:
        /*0048*/ 	.byte	0x04, 0x17
        /*004a*/ 	.short	(.L_21 - .L_20)
.L_20:
        /*004c*/ 	.word	0x00000000
        /*0050*/ 	.short	0x0007
        /*0052*/ 	.short	0x0038
        /*0054*/ 	.byte	0x00, 0xf4, 0x21, 0x00


	//----- nvinfo : EIATTR_KPARAM_INFO
	.align		4
.L_21:
        /*0058*/ 	.byte	0x04, 0x17
        /*005a*/ 	.short	(.L_23 - .L_22)
.L_22:
        /*005c*/ 	.word	0x00000000
        /*0060*/ 	.short	0x0006
        /*0062*/ 	.short	0x0030
        /*0064*/ 	.byte	0x00, 0xf4, 0x21, 0x00


	//----- nvinfo : EIATTR_KPARAM_INFO
	.align		4
.L_23:
        /*0068*/ 	.byte	0x04, 0x17
        /*006a*/ 	.short	(.L_25 - .L_24)
.L_24:
        /*006c*/ 	.word	0x00000000
        /*0070*/ 	.short	0x0005
        /*0072*/ 	.short	0x0028
        /*0074*/ 	.byte	0x00, 0xf4, 0x21, 0x00


	//----- nvinfo : EIATTR_KPARAM_INFO
	.align		4
.L_25:
        /*0078*/ 	.byte	0x04, 0x17
        /*007a*/ 	.short	(.L_27 - .L_26)
.L_26:
        /*007c*/ 	.word	0x00000000
        /*0080*/ 	.short	0x0004
        /*0082*/ 	.short	0x0020
        /*0084*/ 	.byte	0x00, 0xf4, 0x21, 0x00


	//----- nvinfo : EIATTR_KPARAM_INFO
	.align		4
.L_27:
        /*0088*/ 	.byte	0x04, 0x17
        /*008a*/ 	.short	(.L_29 - .L_28)
.L_28:
        /*008c*/ 	.word	0x00000000
        /*0090*/ 	.short	0x0003
        /*0092*/ 	.short	0x0018
        /*0094*/ 	.byte	0x00, 0xf4, 0x21, 0x00


	//----- nvinfo : EIATTR_KPARAM_INFO
	.align		4
.L_29:
        /*0098*/ 	.byte	0x04, 0x17
        /*009a*/ 	.short	(.L_31 - .L_30)
.L_30:
        /*009c*/ 	.word	0x00000000
        /*00a0*/ 	.short	0x0002
        /*00a2*/ 	.short	0x0010
        /*00a4*/ 	.byte	0x00, 0xf4, 0x21, 0x00


	//----- nvinfo : EIATTR_KPARAM_INFO
	.align		4
.L_31:
        /*00a8*/ 	.byte	0x04, 0x17
        /*00aa*/ 	.short	(.L_33 - .L_32)
.L_32:
        /*00ac*/ 	.word	0x00000000
        /*00b0*/ 	.short	0x0001
        /*00b2*/ 	.short	0x0008
        /*00b4*/ 	.byte	0x00, 0xf4, 0x21, 0x00


	//----- nvinfo : EIATTR_KPARAM_INFO
	.align		4
.L_33:
        /*00b8*/ 	.byte	0x04, 0x17
        /*00ba*/ 	.short	(.L_35 - .L_34)
.L_34:
        /*00bc*/ 	.word	0x00000000
        /*00c0*/ 	.short	0x0000
        /*00c2*/ 	.short	0x0000
        /*00c4*/ 	.byte	0x00, 0xf4, 0x21, 0x00


	//----- nvinfo : EIATTR_SPARSE_MMA_MASK
	.align		4
.L_35:
        /*00c8*/ 	.byte	0x03, 0x50
        /*00ca*/ 	.short	0x0000


	//----- nvinfo : EIATTR_MAXREG_COUNT
	.align		4
        /*00cc*/ 	.byte	0x03, 0x1b
        /*00ce*/ 	.short	0x00ff


	//----- nvinfo : EIATTR_EXIT_INSTR_OFFSETS
	.align		4
        /*00d0*/ 	.byte	0x04, 0x1c
        /*00d2*/ 	.short	(.L_37 - .L_36)


	//   ....[0]....
.L_36:
        /*00d4*/ 	.word	0x00000b20


	//----- nvinfo : EIATTR_REQNTID
	.align		4
.L_37:
        /*00d8*/ 	.byte	0x04, 0x10
        /*00da*/ 	.short	(.L_39 - .L_38)
.L_38:
        /*00dc*/ 	.word	0x00000100
        /*00e0*/ 	.word	0x00000001
        /*00e4*/ 	.word	0x00000001


	//----- nvinfo : EIATTR_CBANK_PARAM_SIZE
	.align		4
.L_39:
        /*00e8*/ 	.byte	0x03, 0x19
        /*00ea*/ 	.short	0x005c


	//----- nvinfo : EIATTR_PARAM_CBANK
	.align		4
        /*00ec*/ 	.byte	0x04, 0x0a
        /*00ee*/ 	.short	(.L_41 - .L_40)
	.align		4
.L_40:
        /*00f0*/ 	.word	index@(.nv.constant0.triton_poi_fused_cat_47)
        /*00f4*/ 	.short	0x0210
        /*00f6*/ 	.short	0x005c


	//----- nvinfo : EIATTR_SW_WAR
	.align		4
.L_41:
        /*00f8*/ 	.byte	0x04, 0x36
        /*00fa*/ 	.short	(.L_43 - .L_42)
.L_42:
        /*00fc*/ 	.word	0x00000008
.L_43:


//--------------------- .nv.callgraph             --------------------------
	.section	.nv.callgraph,"",@"SHT_CUDA_CALLGRAPH"
	.align	4
	.sectionentsize	8
	.align		4
        /*0000*/ 	.word	0x00000000
	.align		4
        /*0004*/ 	.word	0xffffffff
	.align		4
        /*0008*/ 	.word	0x00000000
	.align		4
        /*000c*/ 	.word	0xfffffffe
	.align		4
        /*0010*/ 	.word	0x00000000
	.align		4
        /*0014*/ 	.word	0xfffffffd
	.align		4
        /*0018*/ 	.word	0x00000000
	.align		4
        /*001c*/ 	.word	0xfffffffc


//--------------------- .nv.constant4             --------------------------
	.section	.nv.constant4,"a",@progbits
	.align	8
	.align		8
.nv.constant4:
        /*0000*/ 	.dword	_$_str
	.align		8
        /*0008*/ 	.dword	_$_str_$_2


//--------------------- .text.triton_poi_fused_cat_47 --------------------------
	.section	.text.triton_poi_fused_cat_47,"ax",@progbits
	.align	128
        .global         triton_poi_fused_cat_47
        .type           triton_poi_fused_cat_47,@function
        .size           triton_poi_fused_cat_47,(.L_x_1 - triton_poi_fused_cat_47)
        .other          triton_poi_fused_cat_47,@"STO_CUDA_ENTRY STV_DEFAULT"
triton_poi_fused_cat_47:
.text.triton_poi_fused_cat_47:
[----:B------:R-:W-:Y:S01]  /*0000*/  LDC R1, c[0x0][0x28] ;  /* 0x00000a00ff017b82 */ /* 0x000fe20000000800 */
[----:B------:R-:W1:Y:S07]  /*0010*/  S2R R0, SR_TID.X ;  /* 0x0000000000007919 */ /* 0x000e6e0000002100 */
[----:B------:R-:W2:Y:S01]  /*0020*/  LDC.64 R10, c[0x0][0x220] ;  /* 0x00008800ff0a7b82 */ /* 0x000ea20000000a00 */
[----:B------:R-:W-:Y:S01]  /*0030*/  IMAD.MOV.U32 R6, RZ, RZ, RZ ;  /* 0x000000ffff067224 */ /* 0x000fe200078e00ff */
[----:B------:R-:W-:Y:S01]  /*0040*/  ULDC.64 UR4, c[0x0][0x208] ;  /* 0x0000820000047ab9 */ /* 0x000fe20000000a00 */
[----:B------:R-:W3:Y:S05]  /*0050*/  S2R R3, SR_CTAID.X ;  /* 0x0000000000037919 */ /* 0x000eea0000002500 */
[----:B------:R-:W4:Y:S01]  /*0060*/  LDC.64 R8, c[0x0][0x248] ;  /* 0x00009200ff087b82 */ /* 0x000f220000000a00 */
[----:B------:R-:W-:-:S02]  /*0070*/  CS2R R24, SRZ ;  /* 0x0000000000187805 */ /* 0x000fc4000001ff00 */
[----:B------:R-:W-:Y:S02]  /*0080*/  CS2R R26, SRZ ;  /* 0x00000000001a7805 */ /* 0x000fe4000001ff00 */
[----:B------:R-:W-:Y:S01]  /*0090*/  CS2R R20, SRZ ;  /* 0x0000000000147805 */ /* 0x000fe2000001ff00 */
[----:B------:R-:W-:Y:S02]  /*00a0*/  ULDC.64 UR6, c[0x0][0x238] ;  /* 0x00008e0000067ab9 */ /* 0x000fe40000000a00 */
[----:B------:R-:W5:Y:S08]  /*00b0*/  LDC.64 R22, c[0x0][0x210] ;  /* 0x00008400ff167b82 */ /* 0x000f700000000a00 */
[----:B------:R-:W2:Y:S01]  /*00c0*/  LDC.64 R14, c[0x0][0x218] ;  /* 0x00008600ff0e7b82 */ /* 0x000ea20000000a00 */
[----:B-1----:R-:W-:-:S07]  /*00d0*/  IMAD.SHL.U32 R0, R0, 0x2, RZ ;  /* 0x0000000200007824 */ /* 0x002fce00078e00ff */
[----:B------:R-:W1:Y:S01]  /*00e0*/  LDC.64 R16, c[0x0][0x240] ;  /* 0x00009000ff107b82 */ /* 0x000e620000000a00 */
[----:B------:R-:W-:-:S05]  /*00f0*/  LOP3.LUT R0, R0, 0x1fe, RZ, 0xc0, !PT ;  /* 0x000001fe00007812 */ /* 0x000fca00078ec0ff */
[----:B---3--:R-:W-:-:S04]  /*0100*/  IMAD R4, R3, 0x200, R0 ;  /* 0x0000020003047824 */ /* 0x008fc800078e0200 */
[----:B------:R-:W-:-:S05]  /*0110*/  IMAD.HI R0, R4, 0x5397829d, RZ ;  /* 0x5397829d04007827 */ /* 0x000fca00078e02ff */
[----:B------:R-:W-:-:S04]  /*0120*/  SHF.R.U32.HI R3, RZ, 0x1f, R0 ;  /* 0x0000001fff037819 */ /* 0x000fc80000011600 */
[----:B------:R-:W-:-:S05]  /*0130*/  LEA.HI.SX32 R7, R0, R3, 0x1a ;  /* 0x0000000300077211 */ /* 0x000fca00078fd2ff */
[----:B------:R-:W-:-:S05]  /*0140*/  IMAD.HI R0, R7, 0x2aaaaaab, RZ ;  /* 0x2aaaaaab07007827 */ /* 0x000fca00078e02ff */
[----:B------:R-:W-:-:S04]  /*0150*/  SHF.R.U32.HI R3, RZ, 0x1f, R0 ;  /* 0x0000001fff037819 */ /* 0x000fc80000011600 */
[----:B------:R-:W-:-:S05]  /*0160*/  LEA.HI R0, R0, R3, RZ, 0x19 ;  /* 0x0000000300007211 */ /* 0x000fca00078fc8ff */
[----:B------:R-:W-:-:S04]  /*0170*/  IMAD R3, R0, -0x300, R7 ;  /* 0xfffffd0000037824 */ /* 0x000fc800078e0207 */
[C---:B--2---:R-:W-:Y:S01]  /*0180*/  IMAD.WIDE R10, R3.reuse, 0x4, R10 ;  /* 0x00000004030a7825 */ /* 0x044fe200078e020a */
[C---:B------:R-:W-:Y:S02]  /*0190*/  ISETP.GE.AND P0, PT, R3.reuse, 0x180, PT ;  /* 0x000001800300780c */ /* 0x040fe40003f06270 */
[C---:B------:R-:W-:Y:S01]  /*01a0*/  ISETP.GT.AND P1, PT, R3.reuse, 0x17f, PT ;  /* 0x0000017f0300780c */ /* 0x040fe20003f24270 */
[----:B----4-:R-:W-:-:S10]  /*01b0*/  IMAD.WIDE R8, R3, 0x4, R8 ;  /* 0x0000000403087825 */ /* 0x010fd400078e0208 */
[----:B------:R-:W2:Y:S04]  /*01c0*/  @!P0 LDG.E.EL R6, desc[UR4][R10.64] ;  /* 0x000000040a068981 */ /* 0x000ea8000c2e1900 */
[----:B------:R3:W4:Y:S01]  /*01d0*/  @!P0 LDG.E.EL R24, desc[UR4][R10.64] ;  /* 0x000000040a188981 */ /* 0x000722000c2e1900 */
[----:B------:R-:W-:-:S03]  /*01e0*/  IMAD.HI R5, R4, 0x6f74ae27, RZ ;  /* 0x6f74ae2704057827 */ /* 0x000fc600078e02ff */
[----:B------:R-:W4:Y:S01]  /*01f0*/  @P1 LDG.E.EL R26, desc[UR4][R8.64+-0x600] ;  /* 0xfffa0004081a1981 */ /* 0x000f22000c2e1900 */
[----:B------:R-:W-:Y:S01]  /*0200*/  VIADD R0, R4, 0x1 ;  /* 0x0000000104007836 */ /* 0x000fe20000000000 */
[----:B------:R-:W-:Y:S02]  /*0210*/  SHF.R.U32.HI R12, RZ, 0x1f, R5 ;  /* 0x0000001fff0c7819 */ /* 0x000fe40000011605 */
[----:B------:R1:W4:Y:S01]  /*0220*/  @P1 LDG.E.EL R21, desc[UR4][R8.64+-0x600] ;  /* 0xfffa000408151981 */ /* 0x000322000c2e1900 */
[----:B------:R-:W-:Y:S01]  /*0230*/  IMAD.HI R2, R0, 0x5397829d, RZ ;  /* 0x5397829d00027827 */ /* 0x000fe200078e02ff */
[----:B------:R-:W-:-:S04]  /*0240*/  LEA.HI.SX32 R5, R5, R12, 0x10 ;  /* 0x0000000c05057211 */ /* 0x000fc800078f82ff */
[----:B------:R-:W-:Y:S01]  /*0250*/  SHF.R.U32.HI R13, RZ, 0x1f, R2 ;  /* 0x0000001fff0d7819 */ /* 0x000fe20000011602 */
[----:B------:R-:W-:Y:S02]  /*0260*/  IMAD R7, R7, -0xc4, R4 ;  /* 0xffffff3c07077824 */ /* 0x000fe400078e0204 */
[----:B---3--:R-:W-:Y:S01]  /*0270*/  IMAD R10, R5, 0x12600, RZ ;  /* 0x00012600050a7824 */ /* 0x008fe200078e02ff */
[----:B------:R-:W-:-:S03]  /*0280*/  LEA.HI.SX32 R13, R2, R13, 0x1a ;  /* 0x0000000d020d7211 */ /* 0x000fc600078fd2ff */
[----:B------:R-:W-:Y:S02]  /*0290*/  IMAD R12, R7, 0x180, R10 ;  /* 0x00000180070c7824 */ /* 0x000fe400078e020a */
[----:B------:R-:W-:Y:S01]  /*02a0*/  IMAD R13, R13, -0xc4, R0 ;  /* 0xffffff3c0d0d7824 */ /* 0x000fe200078e0200 */
[----:B------:R-:W-:Y:S02]  /*02b0*/  SHF.R.S32.HI R7, RZ, 0x1f, R3 ;  /* 0x0000001fff077819 */ /* 0x000fe40000011403 */
[----:B------:R-:W-:Y:S01]  /*02c0*/  IADD3 R2, P2, R3, R12, RZ ;  /* 0x0000000c03027210 */ /* 0x000fe20007f5e0ff */
[----:B------:R-:W-:-:S03]  /*02d0*/  IMAD R10, R13, 0x180, R10 ;  /* 0x000001800d0a7824 */ /* 0x000fc600078e020a */
[-C--:B------:R-:W-:Y:S02]  /*02e0*/  LEA.HI.X.SX32 R11, R12, R7.reuse, 0x1, P2 ;  /* 0x000000070c0b7211 */ /* 0x080fe400010f0eff */
[C---:B------:R-:W-:Y:S02]  /*02f0*/  LEA R18, P2, R2.reuse, UR6, 0x2 ;  /* 0x0000000602127c11 */ /* 0x040fe4000f8410ff */
[----:B------:R-:W-:Y:S02]  /*0300*/  IADD3 R0, P3, R3, R10, RZ ;  /* 0x0000000a03007210 */ /* 0x000fe40007f7e0ff */
[----:B------:R-:W-:Y:S02]  /*0310*/  LEA.HI.X R19, R2, UR7, R11, 0x2, P2 ;  /* 0x0000000702137c11 */ /* 0x000fe400090f140b */
[----:B------:R-:W-:Y:S02]  /*0320*/  LEA.HI.X.SX32 R7, R10, R7, 0x1, P3 ;  /* 0x000000070a077211 */ /* 0x000fe400018f0eff */
[----:B------:R-:W-:Y:S01]  /*0330*/  LEA R28, P2, R0, UR6, 0x2 ;  /* 0x00000006001c7c11 */ /* 0x000fe2000f8410ff */
[----:B------:R-:W-:-:S03]  /*0340*/  IMAD.IADD R13, R3, 0x1, R12 ;  /* 0x00000001030d7824 */ /* 0x000fc600078e020c */
[----:B------:R-:W-:Y:S01]  /*0350*/  LEA.HI.X R29, R0, UR7, R7, 0x2, P2 ;  /* 0x00000007001d7c11 */ /* 0x000fe200090f1407 */
[----:B------:R-:W-:Y:S01]  /*0360*/  IMAD.IADD R7, R3, 0x1, R10 ;  /* 0x0000000103077824 */ /* 0x000fe200078e020a */
[----:B01----:R-:W-:Y:S01]  /*0370*/  CS2R R8, SRZ ;  /* 0x0000000000087805 */ /* 0x003fe2000001ff00 */
[----:B------:R-:W-:Y:S01]  /*0380*/  IMAD.MOV.U32 R2, RZ, RZ, RZ ;  /* 0x000000ffff027224 */ /* 0x000fe200078e00ff */
[----:B------:R-:W0:Y:S01]  /*0390*/  LDC.64 R10, c[0x0][0x228] ;  /* 0x00008a00ff0a7b82 */ /* 0x000e220000000a00 */
[----:B------:R-:W-:Y:S01]  /*03a0*/  IMAD.MOV.U32 R0, RZ, RZ, RZ ;  /* 0x000000ffff007224 */ /* 0x000fe200078e00ff */
[----:B------:R-:W3:Y:S01]  /*03b0*/  @P1 LDG.E.EL R25, desc[UR4][R28.64+-0x600] ;  /* 0xfffa00041c191981 */ /* 0x000ee2000c2e1900 */
[----:B-----5:R-:W-:-:S03]  /*03c0*/  IMAD.WIDE R12, R13, 0x4, R22 ;  /* 0x000000040d0c7825 */ /* 0x020fc600078e0216 */
[----:B------:R1:W5:Y:S01]  /*03d0*/  @P1 LDG.E.EL R2, desc[UR4][R18.64+-0x600] ;  /* 0xfffa000412021981 */ /* 0x000362000c2e1900 */
[----:B------:R-:W-:-:S03]  /*03e0*/  IMAD.WIDE R22, R7, 0x4, R22 ;  /* 0x0000000407167825 */ /* 0x000fc600078e0216 */
[----:B------:R1:W3:Y:S01]  /*03f0*/  @!P0 LDG.E.EL R0, desc[UR4][R12.64] ;  /* 0x000000040c008981 */ /* 0x0002e2000c2e1900 */
[----:B------:R-:W-:-:S03]  /*0400*/  IMAD.WIDE R14, R3, 0x4, R14 ;  /* 0x00000004030e7825 */ /* 0x000fc600078e020e */
[----:B------:R1:W3:Y:S02]  /*0410*/  @!P0 LDG.E.EL R9, desc[UR4][R22.64] ;  /* 0x0000000416098981 */ /* 0x0002e4000c2e1900 */
[----:B-1----:R-:W1:Y:S01]  /*0420*/  LDC.64 R18, c[0x0][0x250] ;  /* 0x00009400ff127b82 */ /* 0x002e620000000a00 */
[----:B------:R-:W-:Y:S01]  /*0430*/  IMAD.MOV.U32 R7, RZ, RZ, RZ ;  /* 0x000000ffff077224 */ /* 0x000fe200078e00ff */
[----:B------:R-:W3:Y:S05]  /*0440*/  @!P0 LDG.E.EL R8, desc[UR4][R14.64] ;  /* 0x000000040e088981 */ /* 0x000eea000c2e1900 */
[----:B------:R0:W3:Y:S01]  /*0450*/  @!P0 LDG.E.EL R7, desc[UR4][R14.64] ;  /* 0x000000040e078981 */ /* 0x0000e2000c2e1900 */
[----:B------:R-:W1:Y:S08]  /*0460*/  LDC.64 R12, c[0x0][0x230] ;  /* 0x00008c00ff0c7b82 */ /* 0x000e700000000a00 */
[----:B------:R-:W1:Y:S01]  /*0470*/  LDC.64 R22, c[0x0][0x258] ;  /* 0x00009600ff167b82 */ /* 0x000e620000000a00 */
[----:B------:R-:W-:Y:S01]  /*0480*/  IMAD.WIDE R16, R3, 0x4, R16 ;  /* 0x0000000403107825 */ /* 0x000fe200078e0210 */
[----:B------:R-:W-:-:S03]  /*0490*/  CS2R R28, SRZ ;  /* 0x00000000001c7805 */ /* 0x000fc6000001ff00 */
[C---:B0-----:R-:W-:Y:S01]  /*04a0*/  IMAD.WIDE R10, R3.reuse, 0x4, R10 ;  /* 0x00000004030a7825 */ /* 0x041fe200078e020a */
[----:B------:R-:W5:Y:S04]  /*04b0*/  @P1 LDG.E.EL R20, desc[UR4][R16.64+-0x600] ;  /* 0xfffa000410141981 */ /* 0x000f68000c2e1900 */
[----:B------:R0:W5:Y:S01]  /*04c0*/  @P1 LDG.E.EL R27, desc[UR4][R16.64+-0x600] ;  /* 0xfffa0004101b1981 */ /* 0x000162000c2e1900 */
[----:B------:R-:W-:Y:S01]  /*04d0*/  CS2R R14, SRZ ;  /* 0x00000000000e7805 */ /* 0x000fe2000001ff00 */
[C---:B-1----:R-:W-:Y:S02]  /*04e0*/  IMAD.WIDE R18, R3.reuse, 0x4, R18 ;  /* 0x0000000403127825 */ /* 0x042fe400078e0212 */
[----:B------:R-:W5:Y:S02]  /*04f0*/  @!P0 LDG.E.EL R28, desc[UR4][R10.64] ;  /* 0x000000040a1c8981 */ /* 0x000f64000c2e1900 */
[----:B------:R-:W-:-:S02]  /*0500*/  IMAD.WIDE R12, R3, 0x4, R12 ;  /* 0x00000004030c7825 */ /* 0x000fc400078e020c */
[----:B------:R1:W5:Y:S01]  /*0510*/  @!P0 LDG.E.EL R29, desc[UR4][R10.64] ;  /* 0x000000040a1d8981 */ /* 0x000362000c2e1900 */
[----:B0-----:R-:W-:-:S03]  /*0520*/  CS2R R16, SRZ ;  /* 0x0000000000107805 */ /* 0x001fc6000001ff00 */
[----:B------:R-:W5:Y:S01]  /*0530*/  @!P0 LDG.E.EL R14, desc[UR4][R12.64] ;  /* 0x000000040c0e8981 */ /* 0x000f62000c2e1900 */
[----:B------:R-:W-:-:S03]  /*0540*/  IMAD.WIDE R22, R3, 0x4, R22 ;  /* 0x0000000403167825 */ /* 0x000fc600078e0216 */
[----:B------:R0:W5:Y:S01]  /*0550*/  @!P0 LDG.E.EL R15, desc[UR4][R12.64] ;  /* 0x000000040c0f8981 */ /* 0x000162000c2e1900 */
[----:B------:R-:W-:Y:S02]  /*0560*/  IMAD.MOV.U32 R3, RZ, RZ, RZ ;  /* 0x000000ffff037224 */ /* 0x000fe400078e00ff */
[----:B-1----:R-:W-:Y:S01]  /*0570*/  IMAD.MOV.U32 R10, RZ, RZ, RZ ;  /* 0x000000ffff0a7224 */ /* 0x002fe200078e00ff */
[----:B------:R-:W5:Y:S04]  /*0580*/  @P1 LDG.E.EL R16, desc[UR4][R18.64+-0x600] ;  /* 0xfffa000412101981 */ /* 0x000f68000c2e1900 */
[----:B------:R1:W5:Y:S04]  /*0590*/  @P1 LDG.E.EL R17, desc[UR4][R18.64+-0x600] ;  /* 0xfffa000412111981 */ /* 0x000368000c2e1900 */
[----:B------:R-:W5:Y:S04]  /*05a0*/  @P1 LDG.E.EL R3, desc[UR4][R22.64+-0x600] ;  /* 0xfffa000416031981 */ /* 0x000f68000c2e1900 */
[----:B------:R0:W5:Y:S01]  /*05b0*/  @P1 LDG.E.EL R10, desc[UR4][R22.64+-0x600] ;  /* 0xfffa0004160a1981 */ /* 0x000162000c2e1900 */
[----:B------:R-:W-:-:S04]  /*05c0*/  IMAD R4, R5, -0x24c00, R4 ;  /* 0xfffdb40005047824 */ /* 0x000fc800078e0204 */
[----:B------:R-:W-:Y:S01]  /*05d0*/  IMAD R5, R5, 0x62000, R4 ;  /* 0x0006200005057824 */ /* 0x000fe200078e0204 */
[----:B--2---:R-:W-:Y:S02]  /*05e0*/  SEL R6, R6, RZ, !P0 ;  /* 0x000000ff06067207 */ /* 0x004fe40004000000 */
[----:B----4-:R-:W-:-:S03]  /*05f0*/  SEL R24, R24, RZ, !P0 ;  /* 0x000000ff18187207 */ /* 0x010fc60004000000 */
[----:B0-----:R-:W-:Y:S01]  /*0600*/  FADD R12, R6, 0.0010000000474974513054 ;  /* 0x3a83126f060c7421 */ /* 0x001fe20000000000 */
[----:B------:R-:W-:Y:S01]  /*0610*/  SEL R11, R26, RZ, P1 ;  /* 0x000000ff1a0b7207 */ /* 0x000fe20000800000 */
[----:B------:R-:W-:-:S04]  /*0620*/  FADD R24, R24, 0.0010000000474974513054 ;  /* 0x3a83126f18187421 */ /* 0x000fc80000000000 */
[----:B------:R-:W0:Y:S01]  /*0630*/  MUFU.SQRT R12, R12 ;  /* 0x0000000c000c7308 */ /* 0x000e220000002000 */
[----:B------:R-:W-:-:S07]  /*0640*/  FADD R11, R11, 0.0010000000474974513054 ;  /* 0x3a83126f0b0b7421 */ /* 0x000fce0000000000 */
[----:B-1----:R-:W1:Y:S01]  /*0650*/  MUFU.SQRT R19, R24 ;  /* 0x0000001800137308 */ /* 0x002e620000002000 */
[----:B------:R-:W-:-:S07]  /*0660*/  SEL R21, R21, RZ, P1 ;  /* 0x000000ff15157207 */ /* 0x000fce0000800000 */
[----:B------:R-:W2:Y:S01]  /*0670*/  MUFU.SQRT R11, R11 ;  /* 0x0000000b000b7308 */ /* 0x000ea20000002000 */
[C---:B0-----:R-:W-:Y:S01]  /*0680*/  FSETP.GT.AND P3, PT, R12.reuse, 8.50705917302346158658e+37, PT ;  /* 0x7e8000000c00780b */ /* 0x041fe20003f64000 */
[----:B------:R-:W-:Y:S01]  /*0690*/  FADD R13, R21, 0.0010000000474974513054 ;  /* 0x3a83126f150d7421 */ /* 0x000fe20000000000 */
[----:B------:R-:W-:Y:S02]  /*06a0*/  FSETP.GEU.AND P6, PT, R12, 1.175494350822287508e-38, PT ;  /* 0x008000000c00780b */ /* 0x000fe40003fce000 */
[----:B-1----:R-:W-:-:S03]  /*06b0*/  FSETP.GT.AND P5, PT, R19, 8.50705917302346158658e+37, PT ;  /* 0x7e8000001300780b */ /* 0x002fc60003fa4000 */
[----:B------:R-:W0:Y:S01]  /*06c0*/  MUFU.SQRT R13, R13 ;  /* 0x0000000d000d7308 */ /* 0x000e220000002000 */
[----:B------:R-:W-:Y:S01]  /*06d0*/  FSETP.GEU.AND P2, PT, R19, 1.175494350822287508e-38, PT ;  /* 0x008000001300780b */ /* 0x000fe20003f4e000 */
[----:B------:R-:W-:Y:S01]  /*06e0*/  IMAD.MOV.U32 R6, RZ, RZ, 0x3e800000 ;  /* 0x3e800000ff067424 */ /* 0x000fe200078e00ff */
[----:B--2---:R-:W-:-:S03]  /*06f0*/  FSETP.GT.AND P4, PT, R11, 8.50705917302346158658e+37, PT ;  /* 0x7e8000000b00780b */ /* 0x004fc60003f84000 */
[----:B------:R-:W-:Y:S01]  /*0700*/  @P3 FMUL R12, R12, 0.25 ;  /* 0x3e8000000c0c3820 */ /* 0x000fe20000400000 */
[----:B------:R-:W-:Y:S02]  /*0710*/  FSEL R21, R6, 1, P3 ;  /* 0x3f80000006157808 */ /* 0x000fe40001800000 */
[----:B------:R-:W-:Y:S01]  /*0720*/  FSETP.GEU.AND P3, PT, R11, 1.175494350822287508e-38, PT ;  /* 0x008000000b00780b */ /* 0x000fe20003f6e000 */
[----:B------:R-:W-:Y:S01]  /*0730*/  @P5 FMUL R19, R19, 0.25 ;  /* 0x3e80000013135820 */ /* 0x000fe20000400000 */
[----:B------:R-:W-:Y:S01]  /*0740*/  @!P6 FMUL R12, R12, 16777216 ;  /* 0x4b8000000c0ce820 */ /* 0x000fe20000400000 */
[----:B------:R-:W-:Y:S02]  /*0750*/  @!P6 FMUL R21, R21, 16777216 ;  /* 0x4b8000001515e820 */ /* 0x000fe40000400000 */
[----:B------:R-:W-:Y:S01]  /*0760*/  @!P2 FMUL R19, R19, 16777216 ;  /* 0x4b8000001313a820 */ /* 0x000fe20000400000 */
[----:B0-----:R-:W-:Y:S01]  /*0770*/  FSETP.GT.AND P6, PT, R13, 8.50705917302346158658e+37, PT ;  /* 0x7e8000000d00780b */ /* 0x001fe20003fc4000 */
[----:B------:R0:W-:Y:S01]  /*0780*/  MUFU.RCP R18, R12 ;  /* 0x0000000c00127308 */ /* 0x0001e20000001000 */
[----:B------:R-:W-:-:S05]  /*0790*/  @P4 FMUL R11, R11, 0.25 ;  /* 0x3e8000000b0b4820 */ /* 0x000fca0000400000 */
[----:B------:R-:W-:Y:S02]  /*07a0*/  @!P3 FMUL R11, R11, 16777216 ;  /* 0x4b8000000b0bb820 */ /* 0x000fe40000400000 */
[----:B------:R-:W1:Y:S01]  /*07b0*/  MUFU.RCP R19, R19 ;  /* 0x0000001300137308 */ /* 0x000e620000001000 */
[----:B0-----:R-:W-:Y:S02]  /*07c0*/  FSEL R12, R6, 1, P5 ;  /* 0x3f800000060c7808 */ /* 0x001fe40002800000 */
[C---:B------:R-:W-:Y:S01]  /*07d0*/  FSETP.GEU.AND P5, PT, R13.reuse, 1.175494350822287508e-38, PT ;  /* 0x008000000d00780b */ /* 0x040fe20003fae000 */
[----:B------:R-:W-:-:S04]  /*07e0*/  @P6 FMUL R13, R13, 0.25 ;  /* 0x3e8000000d0d6820 */ /* 0x000fc80000400000 */
[----:B------:R-:W0:Y:S01]  /*07f0*/  MUFU.RCP R11, R11 ;  /* 0x0000000b000b7308 */ /* 0x000e220000001000 */
[----:B------:R-:W-:Y:S01]  /*0800*/  @!P2 FMUL R12, R12, 16777216 ;  /* 0x4b8000000c0ca820 */ /* 0x000fe20000400000 */
[----:B------:R-:W-:-:S06]  /*0810*/  FSEL R22, R6, 1, P4 ;  /* 0x3f80000006167808 */ /* 0x000fcc0002000000 */
[----:B------:R-:W-:Y:S01]  /*0820*/  @!P5 FMUL R13, R13, 16777216 ;  /* 0x4b8000000d0dd820 */ /* 0x000fe20000400000 */
[----:B-1----:R-:W-:Y:S01]  /*0830*/  FMUL R12, R19, R12 ;  /* 0x0000000c130c7220 */ /* 0x002fe20000400000 */
[----:B---3--:R-:W-:Y:S01]  /*0840*/  SEL R19, R8, RZ, !P0 ;  /* 0x000000ff08137207 */ /* 0x008fe20004000000 */
[----:B------:R-:W-:Y:S01]  /*0850*/  @!P3 FMUL R22, R22, 16777216 ;  /* 0x4b8000001616b820 */ /* 0x000fe20000400000 */
[----:B------:R-:W-:Y:S02]  /*0860*/  SEL R8, R0, RZ, !P0 ;  /* 0x000000ff00087207 */ /* 0x000fe40004000000 */
[----:B------:R-:W1:Y:S01]  /*0870*/  MUFU.RCP R13, R13 ;  /* 0x0000000d000d7308 */ /* 0x000e620000001000 */
[----:B0-----:R-:W-:Y:S02]  /*0880*/  FMUL R0, R11, R22 ;  /* 0x000000160b007220 */ /* 0x001fe40000400000 */
[----:B------:R-:W-:Y:S01]  /*0890*/  FADD R11, R8, -R19 ;  /* 0x80000013080b7221 */ /* 0x000fe20000000000 */
[----:B------:R-:W-:-:S02]  /*08a0*/  SEL R8, R7, RZ, !P0 ;  /* 0x000000ff07087207 */ /* 0x000fc40004000000 */
[----:B------:R-:W-:Y:S02]  /*08b0*/  FSEL R6, R6, 1, P6 ;  /* 0x3f80000006067808 */ /* 0x000fe40003000000 */
[----:B------:R-:W-:-:S03]  /*08c0*/  SEL R7, R9, RZ, !P0 ;  /* 0x000000ff09077207 */ /* 0x000fc60004000000 */
[----:B------:R-:W-:Y:S02]  /*08d0*/  @!P5 FMUL R6, R6, 16777216 ;  /* 0x4b8000000606d820 */ /* 0x000fe40000400000 */
[----:B------:R-:W-:Y:S01]  /*08e0*/  FADD R7, R7, -R8 ;  /* 0x8000000807077221 */ /* 0x000fe20000000000 */
[----:B-----5:R-:W-:Y:S01]  /*08f0*/  SEL R19, R20, RZ, P1 ;  /* 0x000000ff14137207 */ /* 0x020fe20000800000 */
[----:B-1----:R-:W-:Y:S01]  /*0900*/  FMUL R13, R13, R6 ;  /* 0x000000060d0d7220 */ /* 0x002fe20000400000 */
[----:B------:R-:W-:Y:S01]  /*0910*/  SEL R2, R2, RZ, P1 ;  /* 0x000000ff02027207 */ /* 0x000fe20000800000 */
[----:B------:R-:W-:Y:S01]  /*0920*/  FMUL R12, R12, R7 ;  /* 0x000000070c0c7220 */ /* 0x000fe20000400000 */
[----:B------:R-:W-:Y:S01]  /*0930*/  SEL R20, R27, RZ, P1 ;  /* 0x000000ff1b147207 */ /* 0x000fe20000800000 */
[----:B------:R-:W0:Y:S01]  /*0940*/  LDC.64 R6, c[0x0][0x260] ;  /* 0x00009800ff067b82 */ /* 0x000e220000000a00 */
[----:B------:R-:W-:Y:S01]  /*0950*/  SEL R25, R25, RZ, P1 ;  /* 0x000000ff19197207 */ /* 0x000fe20000800000 */
[----:B------:R-:W-:Y:S01]  /*0960*/  FADD R9, R2, -R19 ;  /* 0x8000001302097221 */ /* 0x000fe20000000000 */
[----:B------:R-:W-:-:S03]  /*0970*/  FMUL R18, R18, R21 ;  /* 0x0000001512127220 */ /* 0x000fc60000400000 */
[----:B------:R-:W-:Y:S01]  /*0980*/  FADD R2, R25, -R20 ;  /* 0x8000001419027221 */ /* 0x000fe20000000000 */
[----:B------:R-:W-:Y:S01]  /*0990*/  FMUL R0, R0, R9 ;  /* 0x0000000900007220 */ /* 0x000fe20000400000 */
[----:B------:R-:W-:Y:S01]  /*09a0*/  FMUL R18, R18, R11 ;  /* 0x0000000b12127220 */ /* 0x000fe20000400000 */
[----:B------:R-:W-:Y:S01]  /*09b0*/  SEL R11, R28, RZ, !P0 ;  /* 0x000000ff1c0b7207 */ /* 0x000fe20004000000 */
[----:B------:R-:W-:Y:S01]  /*09c0*/  FMUL R9, R13, R2 ;  /* 0x000000020d097220 */ /* 0x000fe20000400000 */
[----:B------:R-:W-:Y:S02]  /*09d0*/  SEL R29, R29, RZ, !P0 ;  /* 0x000000ff1d1d7207 */ /* 0x000fe40004000000 */
[----:B------:R-:W-:Y:S02]  /*09e0*/  SEL R14, R14, RZ, !P0 ;  /* 0x000000ff0e0e7207 */ /* 0x000fe40004000000 */
[----:B------:R-:W-:Y:S02]  /*09f0*/  SEL R2, R15, RZ, !P0 ;  /* 0x000000ff0f027207 */ /* 0x000fe40004000000 */
[----:B------:R-:W-:-:S02]  /*0a00*/  SEL R13, R16, RZ, P1 ;  /* 0x000000ff100d7207 */ /* 0x000fc40000800000 */
[----:B------:R-:W-:Y:S02]  /*0a10*/  SEL R17, R17, RZ, P1 ;  /* 0x000000ff11117207 */ /* 0x000fe40000800000 */
[----:B------:R-:W-:Y:S02]  /*0a20*/  SEL R8, R3, RZ, P1 ;  /* 0x000000ff03087207 */ /* 0x000fe40000800000 */
[----:B------:R-:W-:Y:S01]  /*0a30*/  SEL R10, R10, RZ, P1 ;  /* 0x000000ff0a0a7207 */ /* 0x000fe20000800000 */
[----:B------:R-:W-:Y:S01]  /*0a40*/  FFMA R18, R11, R18, R14 ;  /* 0x000000120b127223 */ /* 0x000fe2000000000e */
[----:B------:R-:W-:Y:S01]  /*0a50*/  FFMA R12, R29, R12, R2 ;  /* 0x0000000c1d0c7223 */ /* 0x000fe20000000002 */
[----:B------:R-:W-:Y:S02]  /*0a60*/  FFMA R0, R13, R0, R8 ;  /* 0x000000000d007223 */ /* 0x000fe40000000008 */
[----:B------:R-:W-:Y:S01]  /*0a70*/  FFMA R9, R17, R9, R10 ;  /* 0x0000000911097223 */ /* 0x000fe2000000000a */
[----:B------:R-:W-:-:S02]  /*0a80*/  FSETP.GEU.AND P3, PT, R18, RZ, PT ;  /* 0x000000ff1200720b */ /* 0x000fc40003f6e000 */
[----:B------:R-:W-:Y:S02]  /*0a90*/  FSETP.GEU.AND P4, PT, R12, RZ, PT ;  /* 0x000000ff0c00720b */ /* 0x000fe40003f8e000 */
[----:B------:R-:W-:Y:S02]  /*0aa0*/  FSETP.GEU.AND P2, PT, R0, RZ, PT ;  /* 0x000000ff0000720b */ /* 0x000fe40003f4e000 */
[----:B------:R-:W-:Y:S01]  /*0ab0*/  FSETP.GEU.AND P1, PT, R9, RZ, PT ;  /* 0x000000ff0900720b */ /* 0x000fe20003f2e000 */
[----:B0-----:R-:W-:Y:S01]  /*0ac0*/  IMAD.WIDE R6, R5, 0x4, R6 ;  /* 0x0000000405067825 */ /* 0x001fe200078e0206 */
[----:B------:R-:W-:Y:S02]  /*0ad0*/  FSEL R18, R18, RZ, P3 ;  /* 0x000000ff12127208 */ /* 0x000fe40001800000 */
[----:B------:R-:W-:Y:S02]  /*0ae0*/  FSEL R19, R12, RZ, P4 ;  /* 0x000000ff0c137208 */ /* 0x000fe40002000000 */
[----:B------:R-:W-:-:S02]  /*0af0*/  @P0 FSEL R18, R0, RZ, P2 ;  /* 0x000000ff00120208 */ /* 0x000fc40001000000 */
[----:B------:R-:W-:-:S05]  /*0b00*/  @P0 FSEL R19, R9, RZ, P1 ;  /* 0x000000ff09130208 */ /* 0x000fca0000800000 */
[----:B------:R-:W-:Y:S01]  /*0b10*/  STG.E.64 desc[UR4][R6.64], R18 ;  /* 0x0000001206007986 */ /* 0x000fe2000c101b04 */
[----:B------:R-:W-:Y:S05]  /*0b20*/  EXIT ;  /* 0x000000000000794d */ /* 0x000fea0003800000 */
.L_x_0:
[----:B------:R-:W-:-:S00]  /*0b30*/  BRA `(.L_x_0) ;  /* 0xfffffffc00fc7947 */ /* 0x000fc0000383ffff */
[----:B------:R-:W-:-:S00]  /*0b40*/  NOP ;  /* 0x0000000000007918 */ /* 0x000fc00000000000 */
        /* <DEDUP_REMOVED lines=11> */
.L_x_1:


//--------------------- .nv.global.init           --------------------------
	.section	.nv.global.init,"aw",@progbits
.nv.global.init:
	.type		_$_str,@object
	.size		_$_str,(_$_str_$_2 - _$_str)
_$_str:
        /*0000*/ 	.byte	0x5f, 0x5f, 0x43, 0x55, 0x44, 0x41, 0x5f, 0x46, 0x54, 0x5a, 0x00
	.type		_$_str_$_2,@object
	.size		_$_str_$_2,(.L_1 - _$_str_$_2)
_$_str_$_2:
        /*000b*/ 	.byte	0x5f, 0x5f, 0x43, 0x55, 0x44, 0x41, 0x5f, 0x50, 0x52, 0x45, 0x43, 0x5f, 0x53, 0x51, 0x52, 0x54
        /*001b*/ 	.byte	0x00
.L_1:


//--------------------- .nv.constant0.triton_poi_fused_cat_47 --------------------------
	.section	.nv.constant0.triton_poi_fused_cat_47,"a",@progbits
	.sectionflags	@""
	.align	4
.nv.constant0.triton_poi_fused_cat_47:
	.zero		620
